	.headerflags	@"EF_CUDA_TEXMODE_UNIFIED EF_CUDA_64BIT_ADDRESS EF_CUDA_ACCELERATORS EF_CUDA_SM90 EF_CUDA_VIRTUAL_SM(EF_CUDA_SM90)"
	.elftype	@"ET_EXEC"


//--------------------- .nv.info                  --------------------------
	.section	.nv.info,"",@"SHT_CUDA_INFO"
	.align	4


	//----- nvinfo : EIATTR_REGCOUNT
	.align		4
        /*0000*/ 	.byte	0x04, 0x2f
        /*0002*/ 	.short	(.L_3 - .L_2)
	.align		4
.L_2:
        /*0004*/ 	.word	index@(triton_poi_fused__native_batch_norm_legit_no_training_relu_4)
        /*0008*/ 	.word	0x00000012


	//----- nvinfo : EIATTR_MIN_STACK_SIZE
	.align		4
.L_3:
        /*000c*/ 	.byte	0x04, 0x12
        /*000e*/ 	.short	(.L_5 - .L_4)
	.align		4
.L_4:
        /*0010*/ 	.word	index@(triton_poi_fused__native_batch_norm_legit_no_training_relu_4)
        /*0014*/ 	.word	0x00000000


	//----- nvinfo : EIATTR_FRAME_SIZE
	.align		4
.L_5:
        /*0018*/ 	.byte	0x04, 0x11
        /*001a*/ 	.short	(.L_7 - .L_6)
	.align		4
.L_6:
        /*001c*/ 	.word	index@(triton_poi_fused__native_batch_norm_legit_no_training_relu_4)
        /*0020*/ 	.word	0x00000000


	//----- nvinfo : EIATTR_MIN_STACK_SIZE
	.align		4
.L_7:
        /*0024*/ 	.byte	0x04, 0x12
        /*0026*/ 	.short	(.L_9 - .L_8)
	.align		4
.L_8:
        /*0028*/ 	.word	index@(triton_poi_fused__native_batch_norm_legit_no_training_relu_4)
        /*002c*/ 	.word	0x00000000
.L_9:


//--------------------- .nv.info.triton_poi_fused__native_batch_norm_legit_no_training_relu_4 --------------------------
	.section	.nv.info.triton_poi_fused__native_batch_norm_legit_no_training_relu_4,"",@"SHT_CUDA_INFO"
	.sectionflags	@""
	.align	4


	//----- nvinfo : EIATTR_CUDA_API_VERSION
	.align		4
        /*0000*/ 	.byte	0x04, 0x37
        /*0002*/ 	.short	(.L_11 - .L_10)
.L_10:
        /*0004*/ 	.word	0x0000007c


	//----- nvinfo : EIATTR_KPARAM_INFO
	.align		4
.L_11:
        /*0008*/ 	.byte	0x04, 0x17
        /*000a*/ 	.short	(.L_13 - .L_12)
.L_12:
        /*000c*/ 	.word	0x00000000
        /*0010*/ 	.short	0x0006
        /*0012*/ 	.short	0x0030
        /*0014*/ 	.byte	0x00, 0xf0, 0x11, 0x00


	//----- nvinfo : EIATTR_KPARAM_INFO
	.align		4
.L_13:
        /*0018*/ 	.byte	0x04, 0x17
        /*001a*/ 	.short	(.L_15 - .L_14)
.L_14:
        /*001c*/ 	.word	0x00000000
        /*0020*/ 	.short	0x0005
        /*0022*/ 	.short	0x0028
        /*0024*/ 	.byte	0x00, 0xf4, 0x21, 0x00


	//----- nvinfo : EIATTR_KPARAM_INFO
	.align		4
.L_15:
        /*0028*/ 	.byte	0x04, 0x17
        /*002a*/ 	.short	(.L_17 - .L_16)
.L_16:
        /*002c*/ 	.word	0x00000000
        /*0030*/ 	.short	0x0004
        /*0032*/ 	.short	0x0020
        /*0034*/ 	.byte	0x00, 0xf4, 0x21, 0x00


	//----- nvinfo : EIATTR_KPARAM_INFO
	.align		4
.L_17:
        /*0038*/ 	.byte	0x04, 0x17
        /*003a*/ 	.short	(.L_19 - .L_18)
.L_18:
        /*003c*/ 	.word	0x00000000
        /*0040*/ 	.short	0x0003
        /*0042*/ 	.short	0x0018
        /*0044*/ 	.byte	0x00, 0xf4, 0x21, 0x00


	//----- nvinfo : EIATTR_KPARAM_INFO
	.align		4
.L_19:
        /*0048*/ 	.byte	0x04, 0x17
        /*004a*/ 	.short	(.L_21 - .L_20)
.L_20:
        /*004c*/ 	.word	0x00000000
        /*0050*/ 	.short	0x0002
        /*0052*/ 	.short	0x0010
        /*0054*/ 	.byte	0x00, 0xf4, 0x21, 0x00


	//----- nvinfo : EIATTR_KPARAM_INFO
	.align		4
.L_21:
        /*0058*/ 	.byte	0x04, 0x17
        /*005a*/ 	.short	(.L_23 - .L_22)
.L_22:
        /*005c*/ 	.word	0x00000000
        /*0060*/ 	.short	0x0001
        /*0062*/ 	.short	0x0008
        /*0064*/ 	.byte	0x00, 0xf4, 0x21, 0x00


	//----- nvinfo : EIATTR_KPARAM_INFO
	.align		4
.L_23:
        /*0068*/ 	.byte	0x04, 0x17
        /*006a*/ 	.short	(.L_25 - .L_24)
.L_24:
        /*006c*/ 	.word	0x00000000
        /*0070*/ 	.short	0x0000
        /*0072*/ 	.short	0x0000
        /*0074*/ 	.byte	0x00, 0xf4, 0x21, 0x00


	//----- nvinfo : EIATTR_SPARSE_MMA_MASK
	.align		4
.L_25:
        /*0078*/ 	.byte	0x03, 0x50
        /*007a*/ 	.short	0x0000


	//----- nvinfo : EIATTR_MAXREG_COUNT
	.align		4
        /*007c*/ 	.byte	0x03, 0x1b
        /*007e*/ 	.short	0x00ff


	//----- nvinfo : EIATTR_EXIT_INSTR_OFFSETS
	.align		4
        /*0080*/ 	.byte	0x04, 0x1c
        /*0082*/ 	.short	(.L_27 - .L_26)


	//   ....[0]....
.L_26:
        /*0084*/ 	.word	0x000003d0


	//----- nvinfo : EIATTR_REQNTID
	.align		4
.L_27:
        /*0088*/ 	.byte	0x04, 0x10
        /*008a*/ 	.short	(.L_29 - .L_28)
.L_28:
        /*008c*/ 	.word	0x00000100
        /*0090*/ 	.word	0x00000001
        /*0094*/ 	.word	0x00000001


	//----- nvinfo : EIATTR_CBANK_PARAM_SIZE
	.align		4
.L_29:
        /*0098*/ 	.byte	0x03, 0x19
        /*009a*/ 	.short	0x0034


	//----- nvinfo : EIATTR_PARAM_CBANK
	.align		4
        /*009c*/ 	.byte	0x04, 0x0a
        /*009e*/ 	.short	(.L_31 - .L_30)
	.align		4
.L_30:
        /*00a0*/ 	.word	index@(.nv.constant0.triton_poi_fused__native_batch_norm_legit_no_training_relu_4)
        /*00a4*/ 	.short	0x0210
        /*00a6*/ 	.short	0x0034


	//----- nvinfo : EIATTR_SW_WAR
	.align		4
.L_31:
        /*00a8*/ 	.byte	0x04, 0x36
        /*00aa*/ 	.short	(.L_33 - .L_32)
.L_32:
        /*00ac*/ 	.word	0x00000008
.L_33:


//--------------------- .nv.callgraph             --------------------------
	.section	.nv.callgraph,"",@"SHT_CUDA_CALLGRAPH"
	.align	4
	.sectionentsize	8
	.align		4
        /*0000*/ 	.word	0x00000000
	.align		4
        /*0004*/ 	.word	0xffffffff
	.align		4
        /*0008*/ 	.word	0x00000000
	.align		4
        /*000c*/ 	.word	0xfffffffe
	.align		4
        /*0010*/ 	.word	0x00000000
	.align		4
        /*0014*/ 	.word	0xfffffffd
	.align		4
        /*0018*/ 	.word	0x00000000
	.align		4
        /*001c*/ 	.word	0xfffffffc


//--------------------- .nv.constant4             --------------------------
	.section	.nv.constant4,"a",@progbits
	.align	8
	.align		8
.nv.constant4:
        /*0000*/ 	.dword	_$_str
	.align		8
        /*0008*/ 	.dword	_$_str_$_2


//--------------------- .text.triton_poi_fused__native_batch_norm_legit_no_training_relu_4 --------------------------
	.section	.text.triton_poi_fused__native_batch_norm_legit_no_training_relu_4,"ax",@progbits
	.align	128
        .global         triton_poi_fused__native_batch_norm_legit_no_training_relu_4
        .type           triton_poi_fused__native_batch_norm_legit_no_training_relu_4,@function
        .size           triton_poi_fused__native_batch_norm_legit_no_training_relu_4,(.L_x_1 - triton_poi_fused__native_batch_norm_legit_no_training_relu_4)
        .other          triton_poi_fused__native_batch_norm_legit_no_training_relu_4,@"STO_CUDA_ENTRY STV_DEFAULT"
triton_poi_fused__native_batch_norm_legit_no_training_relu_4:
.text.triton_poi_fused__native_batch_norm_legit_no_training_relu_4:
[----:B------:R-:W-:Y:S01]  /*0000*/  LDC R1, c[0x0][0x28] ;  /* 0x00000a00ff017b82 */ /* 0x000fe20000000800 */
[----:B------:R-:W1:Y:S07]  /*0010*/  S2R R0, SR_TID.X ;  /* 0x0000000000007919 */ /* 0x000e6e0000002100 */
[----:B------:R-:W2:Y:S01]  /*0020*/  LDC.64 R2, c[0x0][0x220] ;  /* 0x00008800ff027b82 */ /* 0x000ea20000000a00 */
[----:B------:R-:W-:Y:S01]  /*0030*/  ULDC.64 UR4, c[0x0][0x208] ;  /* 0x0000820000047ab9 */ /* 0x000fe20000000a00 */
[----:B------:R-:W3:Y:S06]  /*0040*/  S2R R7, SR_CTAID.X ;  /* 0x0000000000077919 */ /* 0x000eec0000002500 */
[----:B------:R-:W4:Y:S08]  /*0050*/  LDC.64 R8, c[0x0][0x228] ;  /* 0x00008a00ff087b82 */ /* 0x000f300000000a00 */
[----:B------:R-:W5:Y:S01]  /*0060*/  LDC.64 R10, c[0x0][0x230] ;  /* 0x00008c00ff0a7b82 */ /* 0x000f620000000a00 */
[----:B-1----:R-:W-:-:S02]  /*0070*/  SHF.L.U32 R0, R0, 0x1, RZ ;  /* 0x0000000100007819 */ /* 0x002fc400000006ff */
[----:B---3--:R-:W-:Y:S02]  /*0080*/  SHF.R.S32.HI R5, RZ, 0x16, R7 ;  /* 0x00000016ff057819 */ /* 0x008fe40000011407 */
[----:B------:R-:W-:Y:S02]  /*0090*/  LOP3.LUT R0, R0, 0x1fe, RZ, 0xc0, !PT ;  /* 0x000001fe00007812 */ /* 0x000fe400078ec0ff */
[----:B------:R-:W-:Y:S02]  /*00a0*/  SGXT R5, R5, 0x1 ;  /* 0x000000010505781a */ /* 0x000fe40000000200 */
[----:B------:R-:W-:Y:S02]  /*00b0*/  LEA R0, R7, R0, 0x9 ;  /* 0x0000000007007211 */ /* 0x000fe400078e48ff */
[----:B------:R-:W1:Y:S02]  /*00c0*/  LDC.64 R6, c[0x0][0x218] ;  /* 0x00008600ff067b82 */ /* 0x000e640000000a00 */
[----:B------:R-:W-:-:S04]  /*00d0*/  LEA.HI R5, R5, R0, RZ, 0x5 ;  /* 0x0000000005057211 */ /* 0x000fc800078f28ff */
[----:B------:R-:W-:-:S04]  /*00e0*/  LOP3.LUT R5, R5, 0xffffffe0, RZ, 0xc0, !PT ;  /* 0xffffffe005057812 */ /* 0x000fc800078ec0ff */
[----:B------:R-:W-:Y:S02]  /*00f0*/  IADD3 R13, R0, -R5, RZ ;  /* 0x80000005000d7210 */ /* 0x000fe40007ffe0ff */
[----:B------:R-:W3:Y:S03]  /*0100*/  LDC.64 R4, c[0x0][0x210] ;  /* 0x00008400ff047b82 */ /* 0x000ee60000000a00 */
[----:B--2---:R-:W-:-:S06]  /*0110*/  IMAD.WIDE R2, R13, 0x4, R2 ;  /* 0x000000040d027825 */ /* 0x004fcc00078e0202 */
[----:B------:R-:W2:Y:S01]  /*0120*/  LDG.E.EL.64 R2, desc[UR4][R2.64] ;  /* 0x0000000402027981 */ /* 0x000ea2000c2e1b00 */
[----:B-1----:R-:W-:-:S04]  /*0130*/  IMAD.WIDE R6, R13, 0x4, R6 ;  /* 0x000000040d067825 */ /* 0x002fc800078e0206 */
[C---:B----4-:R-:W-:Y:S02]  /*0140*/  IMAD.WIDE R8, R13.reuse, 0x4, R8 ;  /* 0x000000040d087825 */ /* 0x050fe400078e0208 */
[----:B------:R-:W4:Y:S02]  /*0150*/  LDG.E.EL.64 R6, desc[UR4][R6.64] ;  /* 0x0000000406067981 */ /* 0x000f24000c2e1b00 */
[----:B-----5:R-:W-:Y:S02]  /*0160*/  IMAD.WIDE R10, R13, 0x4, R10 ;  /* 0x000000040d0a7825 */ /* 0x020fe400078e020a */
[----:B------:R-:W5:Y:S02]  /*0170*/  LDG.E.EL.64 R8, desc[UR4][R8.64] ;  /* 0x0000000408087981 */ /* 0x000f64000c2e1b00 */
[----:B---3--:R-:W-:Y:S02]  /*0180*/  IMAD.WIDE R4, R0, 0x4, R4 ;  /* 0x0000000400047825 */ /* 0x008fe400078e0204 */
[----:B------:R-:W5:Y:S04]  /*0190*/  LDG.E.EL.64 R10, desc[UR4][R10.64] ;  /* 0x000000040a0a7981 */ /* 0x000f68000c2e1b00 */
[----:B------:R-:W4:Y:S01]  /*01a0*/  LDG.E.64 R4, desc[UR4][R4.64] ;  /* 0x0000000404047981 */ /* 0x000f22000c1e1b00 */
[----:B------:R-:W-:Y:S01]  /*01b0*/  HFMA2.MMA R14, -RZ, RZ, 1.625, 0 ;  /* 0x3e800000ff0e7435 */ /* 0x000fe200000001ff */
[----:B--2---:R-:W-:Y:S01]  /*01c0*/  FADD R2, R2, 0.0010000000474974513054 ;  /* 0x3a83126f02027421 */ /* 0x004fe20000000000 */
[----:B------:R-:W-:-:S03]  /*01d0*/  FADD R3, R3, 0.0010000000474974513054 ;  /* 0x3a83126f03037421 */ /* 0x000fc60000000000 */
[----:B------:R-:W1:Y:S08]  /*01e0*/  MUFU.SQRT R12, R2 ;  /* 0x00000002000c7308 */ /* 0x000e700000002000 */
[----:B------:R2:W3:Y:S01]  /*01f0*/  MUFU.SQRT R13, R3 ;  /* 0x00000003000d7308 */ /* 0x0004e20000002000 */
[C---:B-1----:R-:W-:Y:S02]  /*0200*/  FSETP.GT.AND P0, PT, R12.reuse, 8.50705917302346158658e+37, PT ;  /* 0x7e8000000c00780b */ /* 0x042fe40003f04000 */
[----:B------:R-:W-:Y:S01]  /*0210*/  FSETP.GEU.AND P2, PT, R12, 1.175494350822287508e-38, PT ;  /* 0x008000000c00780b */ /* 0x000fe20003f4e000 */
[----:B--2---:R-:W1:Y:S01]  /*0220*/  LDC.64 R2, c[0x0][0x238] ;  /* 0x00008e00ff027b82 */ /* 0x004e620000000a00 */
[----:B---3--:R-:W-:-:S02]  /*0230*/  FSETP.GT.AND P1, PT, R13, 8.50705917302346158658e+37, PT ;  /* 0x7e8000000d00780b */ /* 0x008fc40003f24000 */
[----:B------:R-:W-:-:S07]  /*0240*/  FSETP.GEU.AND P3, PT, R13, 1.175494350822287508e-38, PT ;  /* 0x008000000d00780b */ /* 0x000fce0003f6e000 */
[----:B------:R-:W-:-:S04]  /*0250*/  @P0 FMUL R12, R12, 0.25 ;  /* 0x3e8000000c0c0820 */ /* 0x000fc80000400000 */
[----:B------:R-:W-:Y:S01]  /*0260*/  @!P2 FMUL R12, R12, 16777216 ;  /* 0x4b8000000c0ca820 */ /* 0x000fe20000400000 */
[----:B------:R-:W-:-:S04]  /*0270*/  @P1 FMUL R13, R13, 0.25 ;  /* 0x3e8000000d0d1820 */ /* 0x000fc80000400000 */
[----:B------:R-:W-:Y:S01]  /*0280*/  @!P3 FMUL R13, R13, 16777216 ;  /* 0x4b8000000d0db820 */ /* 0x000fe20000400000 */
[----:B------:R-:W2:Y:S01]  /*0290*/  MUFU.RCP R12, R12 ;  /* 0x0000000c000c7308 */ /* 0x000ea20000001000 */
[----:B------:R-:W-:-:S07]  /*02a0*/  FSEL R15, R14, 1, P0 ;  /* 0x3f8000000e0f7808 */ /* 0x000fce0000000000 */
[----:B------:R-:W3:Y:S01]  /*02b0*/  MUFU.RCP R13, R13 ;  /* 0x0000000d000d7308 */ /* 0x000ee20000001000 */
[----:B------:R-:W-:Y:S01]  /*02c0*/  FSEL R14, R14, 1, P1 ;  /* 0x3f8000000e0e7808 */ /* 0x000fe20000800000 */
[----:B------:R-:W-:-:S04]  /*02d0*/  @!P2 FMUL R15, R15, 16777216 ;  /* 0x4b8000000f0fa820 */ /* 0x000fc80000400000 */
[----:B------:R-:W-:Y:S01]  /*02e0*/  @!P3 FMUL R14, R14, 16777216 ;  /* 0x4b8000000e0eb820 */ /* 0x000fe20000400000 */
[----:B----4-:R-:W-:Y:S01]  /*02f0*/  FADD R5, R5, -R7 ;  /* 0x8000000705057221 */ /* 0x010fe20000000000 */
[----:B------:R-:W-:Y:S01]  /*0300*/  FADD R4, R4, -R6 ;  /* 0x8000000604047221 */ /* 0x000fe20000000000 */
[----:B--2---:R-:W-:Y:S01]  /*0310*/  FMUL R15, R12, R15 ;  /* 0x0000000f0c0f7220 */ /* 0x004fe20000400000 */
[----:B---3--:R-:W-:-:S03]  /*0320*/  FMUL R14, R13, R14 ;  /* 0x0000000e0d0e7220 */ /* 0x008fc60000400000 */
[----:B------:R-:W-:Y:S01]  /*0330*/  FMUL R15, R4, R15 ;  /* 0x0000000f040f7220 */ /* 0x000fe20000400000 */
[----:B------:R-:W-:-:S03]  /*0340*/  FMUL R14, R5, R14 ;  /* 0x0000000e050e7220 */ /* 0x000fc60000400000 */
[----:B-----5:R-:W-:Y:S01]  /*0350*/  FFMA R8, R8, R15, R10 ;  /* 0x0000000f08087223 */ /* 0x020fe2000000000a */
[----:B------:R-:W-:-:S04]  /*0360*/  FFMA R9, R9, R14, R11 ;  /* 0x0000000e09097223 */ /* 0x000fc8000000000b */
[----:B------:R-:W-:Y:S02]  /*0370*/  FSETP.GEU.AND P0, PT, R8, RZ, PT ;  /* 0x000000ff0800720b */ /* 0x000fe40003f0e000 */
[C---:B------:R-:W-:Y:S01]  /*0380*/  FSETP.GEU.AND P1, PT, R9.reuse, RZ, PT ;  /* 0x000000ff0900720b */ /* 0x040fe20003f2e000 */
[----:B-1----:R-:W-:Y:S01]  /*0390*/  IMAD.WIDE R2, R0, 0x4, R2 ;  /* 0x0000000400027825 */ /* 0x002fe200078e0202 */
[----:B------:R-:W-:Y:S02]  /*03a0*/  FSEL R8, R8, RZ, P0 ;  /* 0x000000ff08087208 */ /* 0x000fe40000000000 */
[----:B------:R-:W-:-:S05]  /*03b0*/  FSEL R9, R9, RZ, P1 ;  /* 0x000000ff09097208 */ /* 0x000fca0000800000 */
[----:B------:R-:W-:Y:S01]  /*03c0*/  STG.E.64 desc[UR4][R2.64], R8 ;  /* 0x0000000802007986 */ /* 0x000fe2000c101b04 */
[----:B------:R-:W-:Y:S05]  /*03d0*/  EXIT ;  /* 0x000000000000794d */ /* 0x000fea0003800000 */
.L_x_0:
[----:B------:R-:W-:-:S00]  /*03e0*/  BRA `(.L_x_0) ;  /* 0xfffffffc00fc7947 */ /* 0x000fc0000383ffff */
[----:B------:R-:W-:-:S00]  /*03f0*/  NOP ;  /* 0x0000000000007918 */ /* 0x000fc00000000000 */
        /* <DEDUP_REMOVED lines=8> */
.L_x_1:


//--------------------- .nv.global.init           --------------------------
	.section	.nv.global.init,"aw",@progbits
.nv.global.init:
	.type		_$_str,@object
	.size		_$_str,(_$_str_$_2 - _$_str)
_$_str:
        /*0000*/ 	.byte	0x5f, 0x5f, 0x43, 0x55, 0x44, 0x41, 0x5f, 0x46, 0x54, 0x5a, 0x00
	.type		_$_str_$_2,@object
	.size		_$_str_$_2,(.L_1 - _$_str_$_2)
_$_str_$_2:
        /*000b*/ 	.byte	0x5f, 0x5f, 0x43, 0x55, 0x44, 0x41, 0x5f, 0x50, 0x52, 0x45, 0x43, 0x5f, 0x53, 0x51, 0x52, 0x54
        /*001b*/ 	.byte	0x00
.L_1:


//--------------------- .nv.constant0.triton_poi_fused__native_batch_norm_legit_no_training_relu_4 --------------------------
	.section	.nv.constant0.triton_poi_fused__native_batch_norm_legit_no_training_relu_4,"a",@progbits
	.sectionflags	@""
	.align	4
.nv.constant0.triton_poi_fused__native_batch_norm_legit_no_training_relu_4:
	.zero		580
